	.headerflags	@"EF_CUDA_TEXMODE_UNIFIED EF_CUDA_64BIT_ADDRESS EF_CUDA_ACCELERATORS EF_CUDA_SM90 EF_CUDA_VIRTUAL_SM(EF_CUDA_SM90)"
	.elftype	@"ET_EXEC"


//--------------------- .nv.info                  --------------------------
	.section	.nv.info,"",@"SHT_CUDA_INFO"
	.align	4


	//----- nvinfo : EIATTR_REGCOUNT
	.align		4
        /*0000*/ 	.byte	0x04, 0x2f
        /*0002*/ 	.short	(.L_2 - .L_1)
	.align		4
.L_1:
        /*0004*/ 	.word	index@(triton_poi_fused_native_group_norm_relu_14)
        /*0008*/ 	.word	0x00000020


	//----- nvinfo : EIATTR_MIN_STACK_SIZE
	.align		4
.L_2:
        /*000c*/ 	.byte	0x04, 0x12
        /*000e*/ 	.short	(.L_4 - .L_3)
	.align		4
.L_3:
        /*0010*/ 	.word	index@(triton_poi_fused_native_group_norm_relu_14)
        /*0014*/ 	.word	0x00000000


	//----- nvinfo : EIATTR_FRAME_SIZE
	.align		4
.L_4:
        /*0018*/ 	.byte	0x04, 0x11
        /*001a*/ 	.short	(.L_6 - .L_5)
	.align		4
.L_5:
        /*001c*/ 	.word	index@(triton_poi_fused_native_group_norm_relu_14)
        /*0020*/ 	.word	0x00000000


	//----- nvinfo : EIATTR_MIN_STACK_SIZE
	.align		4
.L_6:
        /*0024*/ 	.byte	0x04, 0x12
        /*0026*/ 	.short	(.L_8 - .L_7)
	.align		4
.L_7:
        /*0028*/ 	.word	index@(triton_poi_fused_native_group_norm_relu_14)
        /*002c*/ 	.word	0x00000000
.L_8:


//--------------------- .nv.info.triton_poi_fused_native_group_norm_relu_14 --------------------------
	.section	.nv.info.triton_poi_fused_native_group_norm_relu_14,"",@"SHT_CUDA_INFO"
	.sectionflags	@""
	.align	4


	//----- nvinfo : EIATTR_CUDA_API_VERSION
	.align		4
        /*0000*/ 	.byte	0x04, 0x37
        /*0002*/ 	.short	(.L_10 - .L_9)
.L_9:
        /*0004*/ 	.word	0x0000007c


	//----- nvinfo : EIATTR_KPARAM_INFO
	.align		4
.L_10:
        /*0008*/ 	.byte	0x04, 0x17
        /*000a*/ 	.short	(.L_12 - .L_11)
.L_11:
        /*000c*/ 	.word	0x00000000
        /*0010*/ 	.short	0x0006
        /*0012*/ 	.short	0x0030
        /*0014*/ 	.byte	0x00, 0xf0, 0x11, 0x00


	//----- nvinfo : EIATTR_KPARAM_INFO
	.align		4
.L_12:
        /*0018*/ 	.byte	0x04, 0x17
        /*001a*/ 	.short	(.L_14 - .L_13)
.L_13:
        /*001c*/ 	.word	0x00000000
        /*0020*/ 	.short	0x0005
        /*0022*/ 	.short	0x0028
        /*0024*/ 	.byte	0x00, 0xf4, 0x21, 0x00


	//----- nvinfo : EIATTR_KPARAM_INFO
	.align		4
.L_14:
        /*0028*/ 	.byte	0x04, 0x17
        /*002a*/ 	.short	(.L_16 - .L_15)
.L_15:
        /*002c*/ 	.word	0x00000000
        /*0030*/ 	.short	0x0004
        /*0032*/ 	.short	0x0020
        /*0034*/ 	.byte	0x00, 0xf4, 0x21, 0x00


	//----- nvinfo : EIATTR_KPARAM_INFO
	.align		4
.L_16:
        /*0038*/ 	.byte	0x04, 0x17
        /*003a*/ 	.short	(.L_18 - .L_17)
.L_17:
        /*003c*/ 	.word	0x00000000
        /*0040*/ 	.short	0x0003
        /*0042*/ 	.short	0x0018
        /*0044*/ 	.byte	0x00, 0xf4, 0x21, 0x00


	//----- nvinfo : EIATTR_KPARAM_INFO
	.align		4
.L_18:
        /*0048*/ 	.byte	0x04, 0x17
        /*004a*/ 	.short	(.L_20 - .L_19)
.L_19:
        /*004c*/ 	.word	0x00000000
        /*0050*/ 	.short	0x0002
        /*0052*/ 	.short	0x0010
        /*0054*/ 	.byte	0x00, 0xf4, 0x21, 0x00


	//----- nvinfo : EIATTR_KPARAM_INFO
	.align		4
.L_20:
        /*0058*/ 	.byte	0x04, 0x17
        /*005a*/ 	.short	(.L_22 - .L_21)
.L_21:
        /*005c*/ 	.word	0x00000000
        /*0060*/ 	.short	0x0001
        /*0062*/ 	.short	0x0008
        /*0064*/ 	.byte	0x00, 0xf4, 0x21, 0x00


	//----- nvinfo : EIATTR_KPARAM_INFO
	.align		4
.L_22:
        /*0068*/ 	.byte	0x04, 0x17
        /*006a*/ 	.short	(.L_24 - .L_23)
.L_23:
        /*006c*/ 	.word	0x00000000
        /*0070*/ 	.short	0x0000
        /*0072*/ 	.short	0x0000
        /*0074*/ 	.byte	0x00, 0xf4, 0x21, 0x00


	//----- nvinfo : EIATTR_SPARSE_MMA_MASK
	.align		4
.L_24:
        /*0078*/ 	.byte	0x03, 0x50
        /*007a*/ 	.short	0x0000


	//----- nvinfo : EIATTR_MAXREG_COUNT
	.align		4
        /*007c*/ 	.byte	0x03, 0x1b
        /*007e*/ 	.short	0x00ff


	//----- nvinfo : EIATTR_EXIT_INSTR_OFFSETS
	.align		4
        /*0080*/ 	.byte	0x04, 0x1c
        /*0082*/ 	.short	(.L_26 - .L_25)


	//   ....[0]....
.L_25:
        /*0084*/ 	.word	0x00000610


	//----- nvinfo : EIATTR_REQNTID
	.align		4
.L_26:
        /*0088*/ 	.byte	0x04, 0x10
        /*008a*/ 	.short	(.L_28 - .L_27)
.L_27:
        /*008c*/ 	.word	0x00000080
        /*0090*/ 	.word	0x00000001
        /*0094*/ 	.word	0x00000001


	//----- nvinfo : EIATTR_CBANK_PARAM_SIZE
	.align		4
.L_28:
        /*0098*/ 	.byte	0x03, 0x19
        /*009a*/ 	.short	0x0034


	//----- nvinfo : EIATTR_PARAM_CBANK
	.align		4
        /*009c*/ 	.byte	0x04, 0x0a
        /*009e*/ 	.short	(.L_30 - .L_29)
	.align		4
.L_29:
        /*00a0*/ 	.word	index@(.nv.constant0.triton_poi_fused_native_group_norm_relu_14)
        /*00a4*/ 	.short	0x0210
        /*00a6*/ 	.short	0x0034


	//----- nvinfo : EIATTR_SW_WAR
	.align		4
.L_30:
        /*00a8*/ 	.byte	0x04, 0x36
        /*00aa*/ 	.short	(.L_32 - .L_31)
.L_31:
        /*00ac*/ 	.word	0x00000008
.L_32:


//--------------------- .nv.callgraph             --------------------------
	.section	.nv.callgraph,"",@"SHT_CUDA_CALLGRAPH"
	.align	4
	.sectionentsize	8
	.align		4
        /*0000*/ 	.word	0x00000000
	.align		4
        /*0004*/ 	.word	0xffffffff
	.align		4
        /*0008*/ 	.word	0x00000000
	.align		4
        /*000c*/ 	.word	0xfffffffe
	.align		4
        /*0010*/ 	.word	0x00000000
	.align		4
        /*0014*/ 	.word	0xfffffffd
	.align		4
        /*0018*/ 	.word	0x00000000
	.align		4
        /*001c*/ 	.word	0xfffffffc


//--------------------- .nv.constant4             --------------------------
	.section	.nv.constant4,"a",@progbits
	.align	8
	.align		8
.nv.constant4:
        /*0000*/ 	.dword	_$_str


//--------------------- .text.triton_poi_fused_native_group_norm_relu_14 --------------------------
	.section	.text.triton_poi_fused_native_group_norm_relu_14,"ax",@progbits
	.align	128
        .global         triton_poi_fused_native_group_norm_relu_14
        .type           triton_poi_fused_native_group_norm_relu_14,@function
        .size           triton_poi_fused_native_group_norm_relu_14,(.L_x_1 - triton_poi_fused_native_group_norm_relu_14)
        .other          triton_poi_fused_native_group_norm_relu_14,@"STO_CUDA_ENTRY STV_DEFAULT"
triton_poi_fused_native_group_norm_relu_14:
.text.triton_poi_fused_native_group_norm_relu_14:
[----:B------:R-:W-:Y:S01]  /*0000*/  LDC R1, c[0x0][0x28] ;  /* 0x00000a00ff017b82 */ /* 0x000fe20000000800 */
[----:B------:R-:W1:Y:S07]  /*0010*/  S2R R0, SR_TID.X ;  /* 0x0000000000007919 */ /* 0x000e6e0000002100 */
[----:B------:R-:W2:Y:S01]  /*0020*/  LDC.64 R4, c[0x0][0x220] ;  /* 0x00008800ff047b82 */ /* 0x000ea20000000a00 */
[----:B------:R-:W-:Y:S01]  /*0030*/  ULDC.64 UR4, c[0x0][0x208] ;  /* 0x0000820000047ab9 */ /* 0x000fe20000000a00 */
[----:B------:R-:W3:Y:S06]  /*0040*/  S2R R19, SR_CTAID.X ;  /* 0x0000000000137919 */ /* 0x000eec0000002500 */
[----:B------:R-:W4:Y:S08]  /*0050*/  LDC.64 R8, c[0x0][0x218] ;  /* 0x00008600ff087b82 */ /* 0x000f300000000a00 */
[----:B------:R-:W5:Y:S08]  /*0060*/  LDC.64 R14, c[0x0][0x210] ;  /* 0x00008400ff0e7b82 */ /* 0x000f700000000a00 */
[----:B------:R-:W5:Y:S01]  /*0070*/  LDC.64 R2, c[0x0][0x228] ;  /* 0x00008a00ff027b82 */ /* 0x000f620000000a00 */
[----:B-1----:R-:W-:-:S07]  /*0080*/  SHF.L.U32 R0, R0, 0x2, RZ ;  /* 0x0000000200007819 */ /* 0x002fce00000006ff */
[----:B------:R-:W1:Y:S01]  /*0090*/  LDC.64 R12, c[0x0][0x230] ;  /* 0x00008c00ff0c7b82 */ /* 0x000e620000000a00 */
[----:B---3--:R-:W-:Y:S02]  /*00a0*/  SHF.R.S32.HI R6, RZ, 0x15, R19 ;  /* 0x00000015ff067819 */ /* 0x008fe40000011413 */
[----:B------:R-:W-:Y:S02]  /*00b0*/  LOP3.LUT R0, R0, 0x1fc, RZ, 0xc0, !PT ;  /* 0x000001fc00007812 */ /* 0x000fe400078ec0ff */
[----:B------:R-:W-:Y:S02]  /*00c0*/  SGXT R6, R6, 0x1 ;  /* 0x000000010606781a */ /* 0x000fe40000000200 */
[----:B------:R-:W-:-:S04]  /*00d0*/  LEA R19, R19, R0, 0xa ;  /* 0x0000000013137211 */ /* 0x000fc800078e50ff */
[CC--:B------:R-:W-:Y:S02]  /*00e0*/  LEA.HI R0, R6.reuse, R19.reuse, RZ, 0xe ;  /* 0x0000001306007211 */ /* 0x0c0fe400078f70ff */
[C---:B------:R-:W-:Y:S02]  /*00f0*/  LEA.HI R7, R6.reuse, R19, RZ, 0xc ;  /* 0x0000001306077211 */ /* 0x040fe400078f60ff */
[----:B------:R-:W-:Y:S02]  /*0100*/  SHF.R.S32.HI R29, RZ, 0xe, R0 ;  /* 0x0000000eff1d7819 */ /* 0x000fe40000011400 */
[----:B------:R-:W-:Y:S02]  /*0110*/  IADD3 R0, R19, 0x200, RZ ;  /* 0x0000020013007810 */ /* 0x000fe40007ffe0ff */
[----:B------:R-:W-:Y:S01]  /*0120*/  SHF.R.S32.HI R7, RZ, 0xc, R7 ;  /* 0x0000000cff077819 */ /* 0x000fe20000011407 */
[----:B--2---:R-:W-:Y:S01]  /*0130*/  IMAD.WIDE R20, R29, 0x4, R4 ;  /* 0x000000041d147825 */ /* 0x004fe200078e0204 */
[----:B------:R-:W-:-:S04]  /*0140*/  LEA.HI R11, R6, R0, RZ, 0xe ;  /* 0x00000000060b7211 */ /* 0x000fc800078f70ff */
[----:B------:R-:W-:Y:S01]  /*0150*/  SHF.R.S32.HI R11, RZ, 0xe, R11 ;  /* 0x0000000eff0b7819 */ /* 0x000fe2000001140b */
[----:B------:R2:W3:Y:S01]  /*0160*/  LDG.E.EL R20, desc[UR4][R20.64] ;  /* 0x0000000414147981 */ /* 0x0004e2000c2e1900 */
[----:B------:R-:W-:Y:S01]  /*0170*/  LEA.HI R10, R7, R7, RZ, 0x6 ;  /* 0x00000007070a7211 */ /* 0x000fe200078f30ff */
[----:B----4-:R-:W-:-:S03]  /*0180*/  IMAD.WIDE R28, R29, 0x4, R8 ;  /* 0x000000041d1c7825 */ /* 0x010fc600078e0208 */
[----:B------:R-:W-:Y:S01]  /*0190*/  LOP3.LUT R16, R10, 0xffffffc0, RZ, 0xc0, !PT ;  /* 0xffffffc00a107812 */ /* 0x000fe200078ec0ff */
[----:B------:R-:W-:Y:S01]  /*01a0*/  IMAD.WIDE R26, R11, 0x4, R4 ;  /* 0x000000040b1a7825 */ /* 0x000fe200078e0204 */
[----:B------:R-:W-:Y:S01]  /*01b0*/  LEA.HI R10, R6, R0, RZ, 0xc ;  /* 0x00000000060a7211 */ /* 0x000fe200078f60ff */
[----:B------:R-:W4:Y:S01]  /*01c0*/  LDG.E.EL R18, desc[UR4][R28.64] ;  /* 0x000000041c127981 */ /* 0x000f22000c2e1900 */
[----:B------:R-:W-:Y:S01]  /*01d0*/  IADD3 R17, R7, -R16, RZ ;  /* 0x8000001007117210 */ /* 0x000fe20007ffe0ff */
[----:B-----5:R-:W-:Y:S02]  /*01e0*/  IMAD.WIDE R14, R19, 0x4, R14 ;  /* 0x00000004130e7825 */ /* 0x020fe400078e020e */
[----:B------:R5:W4:Y:S01]  /*01f0*/  LDG.E.EL R0, desc[UR4][R26.64] ;  /* 0x000000041a007981 */ /* 0x000b22000c2e1900 */
[----:B------:R-:W-:Y:S01]  /*0200*/  SHF.R.S32.HI R10, RZ, 0xc, R10 ;  /* 0x0000000cff0a7819 */ /* 0x000fe2000001140a */
[----:B------:R-:W-:Y:S02]  /*0210*/  IMAD.WIDE R24, R11, 0x4, R8 ;  /* 0x000000040b187825 */ /* 0x000fe400078e0208 */
[----:B------:R-:W4:Y:S01]  /*0220*/  LDG.E.128 R4, desc[UR4][R14.64] ;  /* 0x000000040e047981 */ /* 0x000f22000c1e1d00 */
[----:B--2---:R-:W-:Y:S01]  /*0230*/  LEA.HI R21, R10, R10, RZ, 0x6 ;  /* 0x0000000a0a157211 */ /* 0x004fe200078f30ff */
[----:B0-----:R-:W-:-:S02]  /*0240*/  IMAD.WIDE R22, R17, 0x4, R2 ;  /* 0x0000000411167825 */ /* 0x001fc400078e0202 */
[----:B------:R-:W2:Y:S01]  /*0250*/  LDG.E.EL R24, desc[UR4][R24.64] ;  /* 0x0000000418187981 */ /* 0x000ea2000c2e1900 */
[----:B------:R-:W-:Y:S01]  /*0260*/  LOP3.LUT R21, R21, 0xffffffc0, RZ, 0xc0, !PT ;  /* 0xffffffc015157812 */ /* 0x000fe200078ec0ff */
[----:B-1----:R-:W-:Y:S02]  /*0270*/  IMAD.WIDE R16, R17, 0x4, R12 ;  /* 0x0000000411107825 */ /* 0x002fe400078e020c */
[----:B------:R-:W2:Y:S01]  /*0280*/  LDG.E.EL R22, desc[UR4][R22.64] ;  /* 0x0000000416167981 */ /* 0x000ea2000c2e1900 */
[----:B------:R-:W-:-:S03]  /*0290*/  IADD3 R21, R10, -R21, RZ ;  /* 0x800000150a157210 */ /* 0x000fc60007ffe0ff */
[----:B------:R0:W2:Y:S02]  /*02a0*/  LDG.E.128 R8, desc[UR4][R14.64+0x800] ;  /* 0x000800040e087981 */ /* 0x0000a4000c1e1d00 */
[C---:B-----5:R-:W-:Y:S02]  /*02b0*/  IMAD.WIDE R26, R21.reuse, 0x4, R2 ;  /* 0x00000004151a7825 */ /* 0x060fe400078e0202 */
[----:B------:R-:W5:Y:S02]  /*02c0*/  LDG.E.EL R17, desc[UR4][R16.64] ;  /* 0x0000000410117981 */ /* 0x000f64000c2e1900 */
[----:B------:R-:W-:Y:S02]  /*02d0*/  IMAD.WIDE R12, R21, 0x4, R12 ;  /* 0x00000004150c7825 */ /* 0x000fe400078e020c */
[----:B------:R-:W5:Y:S04]  /*02e0*/  LDG.E.EL R26, desc[UR4][R26.64] ;  /* 0x000000041a1a7981 */ /* 0x000f68000c2e1900 */
[----:B------:R1:W5:Y:S01]  /*02f0*/  LDG.E.EL R13, desc[UR4][R12.64] ;  /* 0x000000040c0d7981 */ /* 0x000362000c2e1900 */
[----:B------:R-:W-:-:S10]  /*0300*/  HFMA2.MMA R3, -RZ, RZ, 0.5625, 0 ;  /* 0x38800000ff037435 */ /* 0x000fd400000001ff */
[----:B---3--:R-:W-:-:S06]  /*0310*/  FFMA R20, R20, R3, 9.9999997473787516356e-06 ;  /* 0x3727c5ac14147423 */ /* 0x008fcc0000000003 */
[----:B------:R-:W3:Y:S01]  /*0320*/  MUFU.RSQ R20, R20 ;  /* 0x0000001400147308 */ /* 0x000ee20000001400 */
[----:B----4-:R-:W-:Y:S02]  /*0330*/  FFMA R0, R0, R3, 9.9999997473787516356e-06 ;  /* 0x3727c5ac00007423 */ /* 0x010fe40000000003 */
[----:B------:R-:W4:Y:S05]  /*0340*/  LDC.64 R2, c[0x0][0x238] ;  /* 0x00008e00ff027b82 */ /* 0x000f2a0000000a00 */
[----:B------:R-:W5:Y:S01]  /*0350*/  MUFU.RSQ R0, R0 ;  /* 0x0000000000007308 */ /* 0x000f620000001400 */
[--C-:B------:R-:W-:Y:S01]  /*0360*/  FADD R21, R4, -R18.reuse ;  /* 0x8000001204157221 */ /* 0x100fe20000000000 */
[--C-:B------:R-:W-:Y:S01]  /*0370*/  FADD R5, R5, -R18.reuse ;  /* 0x8000001205057221 */ /* 0x100fe20000000000 */
[--C-:B0-----:R-:W-:Y:S01]  /*0380*/  FADD R15, R6, -R18.reuse ;  /* 0x80000012060f7221 */ /* 0x101fe20000000000 */
[----:B------:R-:W-:Y:S01]  /*0390*/  FADD R7, R7, -R18 ;  /* 0x8000001207077221 */ /* 0x000fe20000000000 */
[C---:B---3--:R-:W-:Y:S01]  /*03a0*/  FMUL R4, R20.reuse, R21 ;  /* 0x0000001514047220 */ /* 0x048fe20000400000 */
[C---:B-1----:R-:W-:Y:S01]  /*03b0*/  FMUL R12, R20.reuse, R5 ;  /* 0x00000005140c7220 */ /* 0x042fe20000400000 */
[C---:B------:R-:W-:Y:S01]  /*03c0*/  FMUL R6, R20.reuse, R15 ;  /* 0x0000000f14067220 */ /* 0x040fe20000400000 */
[----:B------:R-:W-:Y:S01]  /*03d0*/  FMUL R20, R20, R7 ;  /* 0x0000000714147220 */ /* 0x000fe20000400000 */
[--C-:B--2---:R-:W-:Y:S01]  /*03e0*/  FADD R7, R8, -R24.reuse ;  /* 0x8000001808077221 */ /* 0x104fe20000000000 */
[--C-:B------:R-:W-:Y:S01]  /*03f0*/  FADD R9, R9, -R24.reuse ;  /* 0x8000001809097221 */ /* 0x100fe20000000000 */
[--C-:B------:R-:W-:Y:S01]  /*0400*/  FADD R15, R10, -R24.reuse ;  /* 0x800000180a0f7221 */ /* 0x100fe20000000000 */
[----:B------:R-:W-:Y:S01]  /*0410*/  FADD R11, R11, -R24 ;  /* 0x800000180b0b7221 */ /* 0x000fe20000000000 */
[--C-:B-----5:R-:W-:Y:S01]  /*0420*/  FFMA R20, R22, R20, R17.reuse ;  /* 0x0000001416147223 */ /* 0x120fe20000000011 */
[C---:B------:R-:W-:Y:S01]  /*0430*/  FMUL R7, R0.reuse, R7 ;  /* 0x0000000700077220 */ /* 0x040fe20000400000 */
[C---:B------:R-:W-:Y:S01]  /*0440*/  FMUL R10, R0.reuse, R9 ;  /* 0x00000009000a7220 */ /* 0x040fe20000400000 */
[C---:B------:R-:W-:Y:S01]  /*0450*/  FMUL R8, R0.reuse, R15 ;  /* 0x0000000f00087220 */ /* 0x040fe20000400000 */
[----:B------:R-:W-:Y:S01]  /*0460*/  FMUL R0, R0, R11 ;  /* 0x0000000b00007220 */ /* 0x000fe20000400000 */
[C-C-:B------:R-:W-:Y:S01]  /*0470*/  FFMA R4, R22.reuse, R4, R17.reuse ;  /* 0x0000000416047223 */ /* 0x140fe20000000011 */
[C-C-:B------:R-:W-:Y:S01]  /*0480*/  FFMA R5, R22.reuse, R12, R17.reuse ;  /* 0x0000000c16057223 */ /* 0x140fe20000000011 */
[----:B------:R-:W-:Y:S01]  /*0490*/  FFMA R6, R22, R6, R17 ;  /* 0x0000000616067223 */ /* 0x000fe20000000011 */
[C-C-:B------:R-:W-:Y:S01]  /*04a0*/  FFMA R9, R26.reuse, R7, R13.reuse ;  /* 0x000000071a097223 */ /* 0x140fe2000000000d */
[C-C-:B------:R-:W-:Y:S01]  /*04b0*/  FFMA R10, R26.reuse, R10, R13.reuse ;  /* 0x0000000a1a0a7223 */ /* 0x140fe2000000000d */
[C-C-:B------:R-:W-:Y:S01]  /*04c0*/  FFMA R8, R26.reuse, R8, R13.reuse ;  /* 0x000000081a087223 */ /* 0x140fe2000000000d */
[----:B------:R-:W-:Y:S01]  /*04d0*/  FFMA R0, R26, R0, R13 ;  /* 0x000000001a007223 */ /* 0x000fe2000000000d */
[----:B------:R-:W-:-:S02]  /*04e0*/  FSETP.GEU.AND P6, PT, R20, RZ, PT ;  /* 0x000000ff1400720b */ /* 0x000fc40003fce000 */
[----:B------:R-:W-:Y:S02]  /*04f0*/  FSETP.GEU.AND P0, PT, R6, RZ, PT ;  /* 0x000000ff0600720b */ /* 0x000fe40003f0e000 */
[----:B------:R-:W-:Y:S02]  /*0500*/  SEL R7, R20, RZ, P6 ;  /* 0x000000ff14077207 */ /* 0x000fe40003000000 */
[----:B------:R-:W-:Y:S02]  /*0510*/  FSETP.GEU.AND P1, PT, R5, RZ, PT ;  /* 0x000000ff0500720b */ /* 0x000fe40003f2e000 */
[----:B------:R-:W-:Y:S02]  /*0520*/  FSETP.GEU.AND P2, PT, R4, RZ, PT ;  /* 0x000000ff0400720b */ /* 0x000fe40003f4e000 */
[----:B------:R-:W-:Y:S02]  /*0530*/  FSETP.GEU.AND P3, PT, R0, RZ, PT ;  /* 0x000000ff0000720b */ /* 0x000fe40003f6e000 */
[----:B------:R-:W-:-:S02]  /*0540*/  FSETP.GEU.AND P4, PT, R8, RZ, PT ;  /* 0x000000ff0800720b */ /* 0x000fc40003f8e000 */
[----:B------:R-:W-:Y:S02]  /*0550*/  FSETP.GEU.AND P5, PT, R10, RZ, PT ;  /* 0x000000ff0a00720b */ /* 0x000fe40003fae000 */
[----:B------:R-:W-:Y:S01]  /*0560*/  FSETP.GEU.AND P6, PT, R9, RZ, PT ;  /* 0x000000ff0900720b */ /* 0x000fe20003fce000 */
[----:B----4-:R-:W-:Y:S01]  /*0570*/  IMAD.WIDE R2, R19, 0x4, R2 ;  /* 0x0000000413027825 */ /* 0x010fe200078e0202 */
[----:B------:R-:W-:Y:S02]  /*0580*/  SEL R6, R6, RZ, P0 ;  /* 0x000000ff06067207 */ /* 0x000fe40000000000 */
[----:B------:R-:W-:Y:S02]  /*0590*/  SEL R5, R5, RZ, P1 ;  /* 0x000000ff05057207 */ /* 0x000fe40000800000 */
[----:B------:R-:W-:Y:S02]  /*05a0*/  SEL R4, R4, RZ, P2 ;  /* 0x000000ff04047207 */ /* 0x000fe40001000000 */
[----:B------:R-:W-:-:S02]  /*05b0*/  SEL R15, R0, RZ, P3 ;  /* 0x000000ff000f7207 */ /* 0x000fc40001800000 */
[----:B------:R-:W-:Y:S02]  /*05c0*/  SEL R14, R8, RZ, P4 ;  /* 0x000000ff080e7207 */ /* 0x000fe40002000000 */
[----:B------:R-:W-:Y:S02]  /*05d0*/  SEL R13, R10, RZ, P5 ;  /* 0x000000ff0a0d7207 */ /* 0x000fe40002800000 */
[----:B------:R-:W-:Y:S01]  /*05e0*/  SEL R12, R9, RZ, P6 ;  /* 0x000000ff090c7207 */ /* 0x000fe20003000000 */
[----:B------:R-:W-:Y:S04]  /*05f0*/  STG.E.128 desc[UR4][R2.64], R4 ;  /* 0x0000000402007986 */ /* 0x000fe8000c101d04 */
[----:B------:R-:W-:Y:S01]  /*0600*/  STG.E.128 desc[UR4][R2.64+0x800], R12 ;  /* 0x0008000c02007986 */ /* 0x000fe2000c101d04 */
[----:B------:R-:W-:Y:S05]  /*0610*/  EXIT ;  /* 0x000000000000794d */ /* 0x000fea0003800000 */
.L_x_0:
[----:B------:R-:W-:-:S00]  /*0620*/  BRA `(.L_x_0) ;  /* 0xfffffffc00fc7947 */ /* 0x000fc0000383ffff */
[----:B------:R-:W-:-:S00]  /*0630*/  NOP ;  /* 0x0000000000007918 */ /* 0x000fc00000000000 */
        /* <DEDUP_REMOVED lines=12> */
.L_x_1:


//--------------------- .nv.global.init           --------------------------
	.section	.nv.global.init,"aw",@progbits
.nv.global.init:
	.type		_$_str,@object
	.size		_$_str,(.L_0 - _$_str)
_$_str:
        /*0000*/ 	.byte	0x5f, 0x5f, 0x43, 0x55, 0x44, 0x41, 0x5f, 0x46, 0x54, 0x5a, 0x00
.L_0:


//--------------------- .nv.constant0.triton_poi_fused_native_group_norm_relu_14 --------------------------
	.section	.nv.constant0.triton_poi_fused_native_group_norm_relu_14,"a",@progbits
	.sectionflags	@""
	.align	4
.nv.constant0.triton_poi_fused_native_group_norm_relu_14:
	.zero		580
